//
// Generated by NVIDIA NVVM Compiler
//
// Compiler Build ID: CL-36424714
// Cuda compilation tools, release 13.0, V13.0.88
// Based on NVVM 20.0.0
//

.version 9.0
.target sm_100
.address_size 64

	// .globl	_Z9laplacianiPdS_

.visible .entry _Z9laplacianiPdS_(
	.param .u32 _Z9laplacianiPdS__param_0,
	.param .u64 .ptr .align 1 _Z9laplacianiPdS__param_1,
	.param .u64 .ptr .align 1 _Z9laplacianiPdS__param_2
)
{
	.reg .pred 	%p<9>;
	.reg .b32 	%r<14>;
	.reg .b64 	%rd<16>;
	.reg .b64 	%fd<22>;

	ld.param.u32 	%r5, [_Z9laplacianiPdS__param_0];
	ld.param.u64 	%rd4, [_Z9laplacianiPdS__param_1];
	ld.param.u64 	%rd5, [_Z9laplacianiPdS__param_2];
	cvta.to.global.u64 	%rd6, %rd5;
	cvta.to.global.u64 	%rd1, %rd4;
	mov.u32 	%r6, %tid.x;
	mov.u32 	%r7, %ctaid.x;
	mov.u32 	%r8, %ntid.x;
	mad.lo.s32 	%r1, %r7, %r8, %r6;
	div.s32 	%r2, %r1, %r5;
	mul.lo.s32 	%r9, %r2, %r5;
	sub.s32 	%r3, %r1, %r9;
	mul.lo.s32 	%r10, %r5, %r5;
	setp.ge.s32 	%p1, %r1, %r10;
	mul.wide.s32 	%rd7, %r1, 8;
	add.s64 	%rd2, %rd6, %rd7;
	@%p1 bra 	$L__BB0_12;
	setp.ne.s32 	%p2, %r3, 0;
	setp.ne.s32 	%p3, %r2, 0;
	and.pred  	%p4, %p3, %p2;
	@%p4 bra 	$L__BB0_3;
	mov.b64 	%rd13, 4607182418800017408;
	st.global.u64 	[%rd2], %rd13;
	bra.uni 	$L__BB0_12;
$L__BB0_3:
	setp.lt.s32 	%p5, %r3, 1;
	add.s32 	%r11, %r1, -1;
	mul.wide.s32 	%rd8, %r11, 8;
	add.s64 	%rd3, %rd1, %rd8;
	mov.f64 	%fd18, 0d0000000000000000;
	@%p5 bra 	$L__BB0_5;
	ld.global.f64 	%fd18, [%rd3];
$L__BB0_5:
	add.s32 	%r4, %r5, -1;
	setp.ge.s32 	%p6, %r3, %r4;
	mov.f64 	%fd19, 0d0000000000000000;
	@%p6 bra 	$L__BB0_7;
	ld.global.f64 	%fd19, [%rd3+16];
$L__BB0_7:
	add.f64 	%fd5, %fd18, %fd19;
	setp.lt.s32 	%p7, %r2, 1;
	mov.f64 	%fd20, 0d0000000000000000;
	@%p7 bra 	$L__BB0_9;
	sub.s32 	%r12, %r1, %r5;
	mul.wide.s32 	%rd9, %r12, 8;
	add.s64 	%rd10, %rd1, %rd9;
	ld.global.f64 	%fd20, [%rd10];
$L__BB0_9:
	add.f64 	%fd8, %fd5, %fd20;
	setp.ge.s32 	%p8, %r2, %r4;
	mov.f64 	%fd21, 0d0000000000000000;
	@%p8 bra 	$L__BB0_11;
	add.s32 	%r13, %r1, %r5;
	mul.wide.s32 	%rd11, %r13, 8;
	add.s64 	%rd12, %rd1, %rd11;
	ld.global.f64 	%fd21, [%rd12];
$L__BB0_11:
	add.f64 	%fd15, %fd8, %fd21;
	mul.f64 	%fd16, %fd15, 0d3FD0000000000000;
	st.global.f64 	[%rd2], %fd16;
$L__BB0_12:
	bar.sync 	0;
	ld.global.f64 	%fd17, [%rd2];
	add.s64 	%rd15, %rd1, %rd7;
	st.global.f64 	[%rd15], %fd17;
	ret;

}


// ===== COMPILED SASS (sm_100) =====

	.target	sm_100

	.elftype	@"ET_EXEC"


//--------------------- .note.nv.tkinfo           --------------------------
	.section	.note.nv.tkinfo,"",@"SHT_NOTE"
	.sectionflags	@"SHF_NOTE_NV_TKINFO"
	.tkinfo
        /*0018*/ 	.word	0x00000002
        /*0030*/ 	.string	""
        /*0030*/ 	.string	"ptxas"
        /*0030*/ 	.string	"Cuda compilation tools, release 13.0, V13.0.88"
        /*0030*/ 	.string	"Build cuda_13.0.r13.0/compiler.36424714_0"
        /*0030*/ 	.string	"-arch sm_100 -m 64 "



//--------------------- .note.nv.cuinfo           --------------------------
	.section	.note.nv.cuinfo,"",@"SHT_NOTE"
	.sectionflags	@"SHF_NOTE_NV_CUINFO"
        /*0018*/ 	.short	0x0002
        /*001a*/ 	.short	0x0064
        /*001c*/ 	.short	0x0082
	.zero		2


//--------------------- .nv.info                  --------------------------
	.section	.nv.info,"",@"SHT_CUDA_INFO"
	.align	4


	//----- nvinfo : EIATTR_REGCOUNT
	.align		4
        /*0000*/ 	.byte	0x04, 0x2f
        /*0002*/ 	.short	(.L_1 - .L_0)
	.align		4
.L_0:
        /*0004*/ 	.word	index@(_Z9laplacianiPdS_)
        /*0008*/ 	.word	0x00000014


	//----- nvinfo : EIATTR_FRAME_SIZE
	.align		4
.L_1:
        /*000c*/ 	.byte	0x04, 0x11
        /*000e*/ 	.short	(.L_3 - .L_2)
	.align		4
.L_2:
        /*0010*/ 	.word	index@(_Z9laplacianiPdS_)
        /*0014*/ 	.word	0x00000000


	//----- nvinfo : EIATTR_MIN_STACK_SIZE
	.align		4
.L_3:
        /*0018*/ 	.byte	0x04, 0x12
        /*001a*/ 	.short	(.L_5 - .L_4)
	.align		4
.L_4:
        /*001c*/ 	.word	index@(_Z9laplacianiPdS_)
        /*0020*/ 	.word	0x00000000
.L_5:


//--------------------- .nv.compat                --------------------------
	.section	.nv.compat,"",@"SHT_CUDA_COMPAT_INFO"
	.align	4
        /*0000*/ 	.byte	0x02, 0x09, 0x00, 0x00, 0x02, 0x02, 0x01, 0x00, 0x02, 0x05, 0x05, 0x00, 0x03, 0x07, 0x01, 0x01
        /*0010*/ 	.byte	0x02, 0x03, 0x00, 0x00, 0x02, 0x06, 0x01, 0x00, 0x04, 0x0b, 0x08, 0x00, 0x01, 0x00, 0x00, 0x00
        /*0020*/ 	.byte	0x00, 0x00, 0x00, 0x00


//--------------------- .nv.info._Z9laplacianiPdS_ --------------------------
	.section	.nv.info._Z9laplacianiPdS_,"",@"SHT_CUDA_INFO"
	.sectionflags	@""
	.align	4


	//----- nvinfo : EIATTR_CUDA_API_VERSION
	.align		4
        /*0000*/ 	.byte	0x04, 0x37
        /*0002*/ 	.short	(.L_7 - .L_6)
.L_6:
        /*0004*/ 	.word	0x00000082


	//----- nvinfo : EIATTR_KPARAM_INFO
	.align		4
.L_7:
        /*0008*/ 	.byte	0x04, 0x17
        /*000a*/ 	.short	(.L_9 - .L_8)
.L_8:
        /*000c*/ 	.word	0x00000000
        /*0010*/ 	.short	0x0002
        /*0012*/ 	.short	0x0010
        /*0014*/ 	.byte	0x00, 0xf5, 0x21, 0x00


	//----- nvinfo : EIATTR_KPARAM_INFO
	.align		4
.L_9:
        /*0018*/ 	.byte	0x04, 0x17
        /*001a*/ 	.short	(.L_11 - .L_10)
.L_10:
        /*001c*/ 	.word	0x00000000
        /*0020*/ 	.short	0x0001
        /*0022*/ 	.short	0x0008
        /*0024*/ 	.byte	0x00, 0xf5, 0x21, 0x00


	//----- nvinfo : EIATTR_KPARAM_INFO
	.align		4
.L_11:
        /*0028*/ 	.byte	0x04, 0x17
        /*002a*/ 	.short	(.L_13 - .L_12)
.L_12:
        /*002c*/ 	.word	0x00000000
        /*0030*/ 	.short	0x0000
        /*0032*/ 	.short	0x0000
        /*0034*/ 	.byte	0x00, 0xf0, 0x11, 0x00


	//----- nvinfo : EIATTR_SPARSE_MMA_MASK
	.align		4
.L_13:
        /*0038*/ 	.byte	0x03, 0x50
        /*003a*/ 	.short	0x0000


	//----- nvinfo : EIATTR_MAXREG_COUNT
	.align		4
        /*003c*/ 	.byte	0x03, 0x1b
        /*003e*/ 	.short	0x00ff


	//----- nvinfo : EIATTR_NUM_BARRIERS
	.align		4
        /*0040*/ 	.byte	0x02, 0x4c
        /*0042*/ 	.byte	0x01
	.zero		1


	//----- nvinfo : EIATTR_MERCURY_ISA_VERSION
	.align		4
        /*0044*/ 	.byte	0x03, 0x5f
        /*0046*/ 	.short	0x0101


	//----- nvinfo : EIATTR_VRC_CTA_INIT_COUNT
	.align		4
        /*0048*/ 	.byte	0x02, 0x4a
	.zero		1
	.zero		1


	//----- nvinfo : EIATTR_EXIT_INSTR_OFFSETS
	.align		4
        /*004c*/ 	.byte	0x04, 0x1c
        /*004e*/ 	.short	(.L_15 - .L_14)


	//   ....[0]....
.L_14:
        /*0050*/ 	.word	0x000004c0


	//----- nvinfo : EIATTR_CRS_STACK_SIZE
	.align		4
.L_15:
        /*0054*/ 	.byte	0x04, 0x1e
        /*0056*/ 	.short	(.L_17 - .L_16)
.L_16:
        /*0058*/ 	.word	0x00000000


	//----- nvinfo : EIATTR_CBANK_PARAM_SIZE
	.align		4
.L_17:
        /*005c*/ 	.byte	0x03, 0x19
        /*005e*/ 	.short	0x0018


	//----- nvinfo : EIATTR_PARAM_CBANK
	.align		4
        /*0060*/ 	.byte	0x04, 0x0a
        /*0062*/ 	.short	(.L_19 - .L_18)
	.align		4
.L_18:
        /*0064*/ 	.word	index@(.nv.constant0._Z9laplacianiPdS_)
        /*0068*/ 	.short	0x0380
        /*006a*/ 	.short	0x0018


	//----- nvinfo : EIATTR_SW_WAR
	.align		4
.L_19:
        /*006c*/ 	.byte	0x04, 0x36
        /*006e*/ 	.short	(.L_21 - .L_20)
.L_20:
        /*0070*/ 	.word	0x00000008
.L_21:


//--------------------- .nv.callgraph             --------------------------
	.section	.nv.callgraph,"",@"SHT_CUDA_CALLGRAPH"
	.align	4
	.sectionentsize	8
	.align		4
        /*0000*/ 	.word	0x00000000
	.align		4
        /*0004*/ 	.word	0xffffffff
	.align		4
        /*0008*/ 	.word	0x00000000
	.align		4
        /*000c*/ 	.word	0xfffffffe
	.align		4
        /*0010*/ 	.word	0x00000000
	.align		4
        /*0014*/ 	.word	0xfffffffd
	.align		4
        /*0018*/ 	.word	0x00000000
	.align		4
        /*001c*/ 	.word	0xfffffffc


//--------------------- .text._Z9laplacianiPdS_   --------------------------
	.section	.text._Z9laplacianiPdS_,"ax",@progbits
	.align	128
        .global         _Z9laplacianiPdS_
        .type           _Z9laplacianiPdS_,@function
        .size           _Z9laplacianiPdS_,(.L_x_3 - _Z9laplacianiPdS_)
        .other          _Z9laplacianiPdS_,@"STO_CUDA_ENTRY STV_DEFAULT"
_Z9laplacianiPdS_:
.text._Z9laplacianiPdS_:
[----:B------:R-:W-:Y:S08]  /*0000*/  LDC R1, c[0x0][0x37c] ;  /* 0x0000df00ff017b82 */ /* 0x000ff00000000800 */
[----:B------:R-:W0:Y:S01]  /*0010*/  LDC R5, c[0x0][0x380] ;  /* 0x0000e000ff057b82 */ /* 0x000e220000000800 */
[----:B------:R-:W1:Y:S01]  /*0020*/  S2R R0, SR_TID.X ;  /* 0x0000000000007919 */ /* 0x000e620000002100 */
[----:B------:R-:W-:Y:S06]  /*0030*/  BSSY.RECONVERGENT B0, `(.L_x_0) ;  /* 0x0000043000007945 */ /* 0x000fec0003800200 */
[----:B------:R-:W1:Y:S08]  /*0040*/  S2UR UR4, SR_CTAID.X ;  /* 0x00000000000479c3 */ /* 0x000e700000002500 */
[----:B------:R-:W1:Y:S01]  /*0050*/  LDC R7, c[0x0][0x360] ;  /* 0x0000d800ff077b82 */ /* 0x000e620000000800 */
[----:B0-----:R-:W-:-:S04]  /*0060*/  IABS R9, R5 ;  /* 0x0000000500097213 */ /* 0x001fc80000000000 */
[----:B------:R-:W0:Y:S01]  /*0070*/  I2F.RP R4, R9 ;  /* 0x0000000900047306 */ /* 0x000e220000209400 */
[----:B-1----:R-:W-:Y:S01]  /*0080*/  IMAD R0, R7, UR4, R0 ;  /* 0x0000000407007c24 */ /* 0x002fe2000f8e0200 */
[----:B------:R-:W1:Y:S06]  /*0090*/  LDCU.64 UR4, c[0x0][0x358] ;  /* 0x00006b00ff0477ac */ /* 0x000e6c0008000a00 */
[----:B0-----:R-:W0:Y:S02]  /*00a0*/  MUFU.RCP R4, R4 ;  /* 0x0000000400047308 */ /* 0x001e240000001000 */
[----:B0-----:R-:W-:-:S06]  /*00b0*/  VIADD R2, R4, 0xffffffe ;  /* 0x0ffffffe04027836 */ /* 0x001fcc0000000000 */
[----:B------:R0:W2:Y:S02]  /*00c0*/  F2I.FTZ.U32.TRUNC.NTZ R3, R2 ;  /* 0x0000000200037305 */ /* 0x0000a4000021f000 */
[----:B0-----:R-:W-:Y:S02]  /*00d0*/  HFMA2 R2, -RZ, RZ, 0, 0 ;  /* 0x00000000ff027431 */ /* 0x001fe400000001ff */
[----:B--2---:R-:W-:-:S04]  /*00e0*/  IMAD.MOV R6, RZ, RZ, -R3 ;  /* 0x000000ffff067224 */ /* 0x004fc800078e0a03 */
[----:B------:R-:W-:Y:S01]  /*00f0*/  IMAD R7, R6, R9, RZ ;  /* 0x0000000906077224 */ /* 0x000fe200078e02ff */
[----:B------:R-:W-:-:S03]  /*0100*/  IABS R6, R0 ;  /* 0x0000000000067213 */ /* 0x000fc60000000000 */
[----:B------:R-:W-:-:S04]  /*0110*/  IMAD.HI.U32 R3, R3, R7, R2 ;  /* 0x0000000703037227 */ /* 0x000fc800078e0002 */
[----:B------:R-:W-:Y:S02]  /*0120*/  IMAD R7, R5, R5, RZ ;  /* 0x0000000505077224 */ /* 0x000fe400078e02ff */
[----:B------:R-:W-:-:S04]  /*0130*/  IMAD.HI.U32 R4, R3, R6, RZ ;  /* 0x0000000603047227 */ /* 0x000fc800078e00ff */
[----:B------:R-:W-:-:S04]  /*0140*/  IMAD.MOV R3, RZ, RZ, -R4 ;  /* 0x000000ffff037224 */ /* 0x000fc800078e0a04 */
[C---:B------:R-:W-:Y:S02]  /*0150*/  IMAD R6, R9.reuse, R3, R6 ;  /* 0x0000000309067224 */ /* 0x040fe400078e0206 */
[----:B------:R-:W0:Y:S03]  /*0160*/  LDC.64 R2, c[0x0][0x390] ;  /* 0x0000e400ff027b82 */ /* 0x000e260000000a00 */
[----:B------:R-:W-:-:S13]  /*0170*/  ISETP.GT.U32.AND P2, PT, R9, R6, PT ;  /* 0x000000060900720c */ /* 0x000fda0003f44070 */
[----:B------:R-:W-:Y:S01]  /*0180*/  @!P2 IMAD.IADD R6, R6, 0x1, -R9 ;  /* 0x000000010606a824 */ /* 0x000fe200078e0a09 */
[----:B------:R-:W-:Y:S02]  /*0190*/  @!P2 IADD3 R4, PT, PT, R4, 0x1, RZ ;  /* 0x000000010404a810 */ /* 0x000fe40007ffe0ff */
[----:B------:R-:W-:Y:S02]  /*01a0*/  ISETP.NE.AND P2, PT, R5, RZ, PT ;  /* 0x000000ff0500720c */ /* 0x000fe40003f45270 */
[----:B------:R-:W-:Y:S02]  /*01b0*/  ISETP.GE.U32.AND P1, PT, R6, R9, PT ;  /* 0x000000090600720c */ /* 0x000fe40003f26070 */
[C---:B------:R-:W-:Y:S01]  /*01c0*/  LOP3.LUT R6, R0.reuse, R5, RZ, 0x3c, !PT ;  /* 0x0000000500067212 */ /* 0x040fe200078e3cff */
[----:B0-----:R-:W-:-:S03]  /*01d0*/  IMAD.WIDE R2, R0, 0x8, R2 ;  /* 0x0000000800027825 */ /* 0x001fc600078e0202 */
[----:B------:R-:W-:-:S07]  /*01e0*/  ISETP.GE.AND P0, PT, R6, RZ, PT ;  /* 0x000000ff0600720c */ /* 0x000fce0003f06270 */
[----:B------:R-:W-:Y:S01]  /*01f0*/  @P1 VIADD R4, R4, 0x1 ;  /* 0x0000000104041836 */ /* 0x000fe20000000000 */
[----:B------:R-:W-:-:S03]  /*0200*/  ISETP.GE.AND P1, PT, R0, R7, PT ;  /* 0x000000070000720c */ /* 0x000fc60003f26270 */
[----:B------:R-:W-:-:S05]  /*0210*/  IMAD.MOV.U32 R11, RZ, RZ, R4 ;  /* 0x000000ffff0b7224 */ /* 0x000fca00078e0004 */
[----:B------:R-:W-:Y:S02]  /*0220*/  @!P0 IADD3 R11, PT, PT, -R11, RZ, RZ ;  /* 0x000000ff0b0b8210 */ /* 0x000fe40007ffe1ff */
[----:B------:R-:W-:-:S03]  /*0230*/  @!P2 LOP3.LUT R11, RZ, R5, RZ, 0x33, !PT ;  /* 0x00000005ff0ba212 */ /* 0x000fc600078e33ff */
[----:B-1----:R-:W-:Y:S05]  /*0240*/  @P1 BRA `(.L_x_1) ;  /* 0x0000000000841947 */ /* 0x002fea0003800000 */
[----:B------:R-:W-:-:S04]  /*0250*/  IMAD.MOV R4, RZ, RZ, -R11 ;  /* 0x000000ffff047224 */ /* 0x000fc800078e0a0b */
[----:B------:R-:W-:-:S05]  /*0260*/  IMAD R9, R5, R4, R0 ;  /* 0x0000000405097224 */ /* 0x000fca00078e0200 */
[----:B------:R-:W-:-:S04]  /*0270*/  ISETP.NE.AND P0, PT, R9, RZ, PT ;  /* 0x000000ff0900720c */ /* 0x000fc80003f05270 */
[----:B------:R-:W-:-:S13]  /*0280*/  ISETP.NE.AND P0, PT, R11, RZ, P0 ;  /* 0x000000ff0b00720c */ /* 0x000fda0000705270 */
[----:B------:R-:W-:Y:S01]  /*0290*/  @!P0 IMAD.MOV.U32 R6, RZ, RZ, 0x0 ;  /* 0x00000000ff068424 */ /* 0x000fe200078e00ff */
[----:B------:R-:W-:-:S05]  /*02a0*/  @!P0 MOV R7, 0x3ff00000 ;  /* 0x3ff0000000078802 */ /* 0x000fca0000000f00 */
[----:B------:R0:W-:Y:S01]  /*02b0*/  @!P0 STG.E.64 desc[UR4][R2.64], R6 ;  /* 0x0000000602008986 */ /* 0x0001e2000c101b04 */
[----:B------:R-:W-:Y:S05]  /*02c0*/  @!P0 BRA `(.L_x_1) ;  /* 0x0000000000648947 */ /* 0x000fea0003800000 */
[----:B0-----:R-:W0:Y:S01]  /*02d0*/  LDC.64 R6, c[0x0][0x388] ;  /* 0x0000e200ff067b82 */ /* 0x001e220000000a00 */
[----:B------:R-:W-:Y:S01]  /*02e0*/  VIADD R4, R5, 0xffffffff ;  /* 0xffffffff05047836 */ /* 0x000fe20000000000 */
[----:B------:R-:W-:Y:S02]  /*02f0*/  ISETP.GE.AND P2, PT, R11, 0x1, PT ;  /* 0x000000010b00780c */ /* 0x000fe40003f46270 */
[----:B------:R-:W-:Y:S02]  /*0300*/  CS2R R12, SRZ ;  /* 0x00000000000c7805 */ /* 0x000fe4000001ff00 */
[C---:B------:R-:W-:Y:S02]  /*0310*/  ISETP.GE.AND P0, PT, R9.reuse, 0x1, PT ;  /* 0x000000010900780c */ /* 0x040fe40003f06270 */
[----:B------:R-:W-:Y:S02]  /*0320*/  ISETP.GE.AND P1, PT, R9, R4, PT ;  /* 0x000000040900720c */ /* 0x000fe40003f26270 */
[----:B------:R-:W-:-:S02]  /*0330*/  IADD3 R9, PT, PT, R0, -0x1, RZ ;  /* 0xffffffff00097810 */ /* 0x000fc40007ffe0ff */
[----:B------:R-:W-:Y:S02]  /*0340*/  ISETP.GE.AND P3, PT, R11, R4, PT ;  /* 0x000000040b00720c */ /* 0x000fe40003f66270 */
[----:B------:R-:W-:Y:S02]  /*0350*/  CS2R R10, SRZ ;  /* 0x00000000000a7805 */ /* 0x000fe4000001ff00 */
[----:B------:R-:W-:Y:S01]  /*0360*/  CS2R R14, SRZ ;  /* 0x00000000000e7805 */ /* 0x000fe2000001ff00 */
[----:B------:R-:W-:Y:S02]  /*0370*/  @P2 IMAD.IADD R17, R0, 0x1, -R5 ;  /* 0x0000000100112824 */ /* 0x000fe400078e0a05 */
[----:B0-----:R-:W-:-:S06]  /*0380*/  IMAD.WIDE R8, R9, 0x8, R6 ;  /* 0x0000000809087825 */ /* 0x001fcc00078e0206 */
[----:B------:R-:W-:Y:S01]  /*0390*/  @!P3 IADD3 R5, PT, PT, R0, R5, RZ ;  /* 0x000000050005b210 */ /* 0x000fe20007ffe0ff */
[----:B------:R-:W2:Y:S01]  /*03a0*/  @P0 LDG.E.64 R10, desc[UR4][R8.64] ;  /* 0x00000004080a0981 */ /* 0x000ea2000c1e1b00 */
[----:B------:R-:W-:-:S03]  /*03b0*/  @P2 IMAD.WIDE R16, R17, 0x8, R6 ;  /* 0x0000000811102825 */ /* 0x000fc600078e0206 */
[----:B------:R-:W2:Y:S01]  /*03c0*/  @!P1 LDG.E.64 R12, desc[UR4][R8.64+0x10] ;  /* 0x00001004080c9981 */ /* 0x000ea2000c1e1b00 */
[----:B------:R-:W-:Y:S01]  /*03d0*/  @!P3 IMAD.WIDE R6, R5, 0x8, R6 ;  /* 0x000000080506b825 */ /* 0x000fe200078e0206 */
[----:B------:R-:W-:Y:S02]  /*03e0*/  CS2R R4, SRZ ;  /* 0x0000000000047805 */ /* 0x000fe4000001ff00 */
[----:B------:R-:W3:Y:S04]  /*03f0*/  @P2 LDG.E.64 R14, desc[UR4][R16.64] ;  /* 0x00000004100e2981 */ /* 0x000ee8000c1e1b00 */
[----:B------:R-:W4:Y:S01]  /*0400*/  @!P3 LDG.E.64 R4, desc[UR4][R6.64] ;  /* 0x000000040604b981 */ /* 0x000f22000c1e1b00 */
[----:B--2---:R-:W-:-:S08]  /*0410*/  DADD R10, R12, R10 ;  /* 0x000000000c0a7229 */ /* 0x004fd0000000000a */
[----:B---3--:R-:W-:-:S08]  /*0420*/  DADD R10, R10, R14 ;  /* 0x000000000a0a7229 */ /* 0x008fd0000000000e */
[----:B----4-:R-:W-:-:S08]  /*0430*/  DADD R4, R10, R4 ;  /* 0x000000000a047229 */ /* 0x010fd00000000004 */
[----:B------:R-:W-:-:S07]  /*0440*/  DMUL R4, R4, 0.25 ;  /* 0x3fd0000004047828 */ /* 0x000fce0000000000 */
[----:B------:R1:W-:Y:S04]  /*0450*/  STG.E.64 desc[UR4][R2.64], R4 ;  /* 0x0000000402007986 */ /* 0x0003e8000c101b04 */
.L_x_1:
[----:B------:R-:W-:Y:S05]  /*0460*/  BSYNC.RECONVERGENT B0 ;  /* 0x0000000000007941 */ /* 0x000fea0003800200 */
.L_x_0:
[----:B------:R-:W-:Y:S08]  /*0470*/  BAR.SYNC.DEFER_BLOCKING 0x0 ;  /* 0x0000000000007b1d */ /* 0x000ff00000010000 */
[----:B-1----:R-:W1:Y:S01]  /*0480*/  LDC.64 R4, c[0x0][0x388] ;  /* 0x0000e200ff047b82 */ /* 0x002e620000000a00 */
[----:B0-----:R-:W2:Y:S01]  /*0490*/  LDG.E.64 R2, desc[UR4][R2.64] ;  /* 0x0000000402027981 */ /* 0x001ea2000c1e1b00 */
[----:B-1----:R-:W-:-:S05]  /*04a0*/  IMAD.WIDE R4, R0, 0x8, R4 ;  /* 0x0000000800047825 */ /* 0x002fca00078e0204 */
[----:B--2---:R-:W-:Y:S01]  /*04b0*/  STG.E.64 desc[UR4][R4.64], R2 ;  /* 0x0000000204007986 */ /* 0x004fe2000c101b04 */
[----:B------:R-:W-:Y:S05]  /*04c0*/  EXIT ;  /* 0x000000000000794d */ /* 0x000fea0003800000 */
.L_x_2:
[----:B------:R-:W-:-:S00]  /*04d0*/  BRA `(.L_x_2) ;  /* 0xfffffffc00fc7947 */ /* 0x000fc0000383ffff */
[----:B------:R-:W-:-:S00]  /*04e0*/  NOP ;  /* 0x0000000000007918 */ /* 0x000fc00000000000 */
        /* <DEDUP_REMOVED lines=9> */
.L_x_3:


//--------------------- .nv.shared.reserved.0     --------------------------
	.section	.nv.shared.reserved.0,"aw",@nobits
	.weak		__nv_reservedSMEM_offset_0_alias
	.size		__nv_reservedSMEM_offset_0_alias, 0, 64
	.other		__nv_reservedSMEM_offset_0_alias,@"STO_CUDA_RESERVED_SHARED STV_DEFAULT"
__nv_reservedSMEM_offset_0_alias:
	.zero		0
	.zero		64


//--------------------- .nv.constant0._Z9laplacianiPdS_ --------------------------
	.section	.nv.constant0._Z9laplacianiPdS_,"a",@progbits
	.sectionflags	@""
	.align	4
.nv.constant0._Z9laplacianiPdS_:
	.zero		920


//--------------------- SYMBOLS --------------------------

	.type		.nv.reservedSmem.offset0,@object
	.size		.nv.reservedSmem.offset0,0x4
